//
// Generated by NVIDIA NVVM Compiler
//
// Compiler Build ID: CL-36424714
// Cuda compilation tools, release 13.0, V13.0.88
// Based on NVVM 20.0.0
//

.version 9.0
.target sm_100
.address_size 64

	// .globl	_Z11mapKernel2DPiiS_ii

.visible .entry _Z11mapKernel2DPiiS_ii(
	.param .u64 .ptr .align 1 _Z11mapKernel2DPiiS_ii_param_0,
	.param .u32 _Z11mapKernel2DPiiS_ii_param_1,
	.param .u64 .ptr .align 1 _Z11mapKernel2DPiiS_ii_param_2,
	.param .u32 _Z11mapKernel2DPiiS_ii_param_3,
	.param .u32 _Z11mapKernel2DPiiS_ii_param_4
)
{
	.reg .pred 	%p<4>;
	.reg .b32 	%r<17>;
	.reg .b64 	%rd<8>;

	ld.param.u64 	%rd1, [_Z11mapKernel2DPiiS_ii_param_0];
	ld.param.u32 	%r2, [_Z11mapKernel2DPiiS_ii_param_1];
	ld.param.u64 	%rd2, [_Z11mapKernel2DPiiS_ii_param_2];
	ld.param.u32 	%r3, [_Z11mapKernel2DPiiS_ii_param_3];
	ld.param.u32 	%r4, [_Z11mapKernel2DPiiS_ii_param_4];
	mov.u32 	%r6, %tid.x;
	mov.u32 	%r7, %ctaid.x;
	mov.u32 	%r8, %ntid.x;
	mad.lo.s32 	%r9, %r7, %r8, %r6;
	mov.u32 	%r10, %tid.y;
	mov.u32 	%r11, %ctaid.y;
	mov.u32 	%r12, %ntid.y;
	mad.lo.s32 	%r13, %r11, %r12, %r10;
	mad.lo.s32 	%r1, %r3, %r9, %r13;
	setp.ge.s32 	%p1, %r9, %r3;
	setp.ge.s32 	%p2, %r13, %r4;
	or.pred  	%p3, %p1, %p2;
	@%p3 bra 	$L__BB0_2;
	cvta.to.global.u64 	%rd3, %rd1;
	cvta.to.global.u64 	%rd4, %rd2;
	mul.wide.s32 	%rd5, %r1, 4;
	add.s64 	%rd6, %rd3, %rd5;
	ld.global.u32 	%r15, [%rd6];
	mul.lo.s32 	%r16, %r15, %r2;
	add.s64 	%rd7, %rd4, %rd5;
	st.global.u32 	[%rd7], %r16;
$L__BB0_2:
	ret;

}


// ===== COMPILED SASS (sm_100) =====

	.target	sm_100

	.elftype	@"ET_EXEC"


//--------------------- .note.nv.tkinfo           --------------------------
	.section	.note.nv.tkinfo,"",@"SHT_NOTE"
	.sectionflags	@"SHF_NOTE_NV_TKINFO"
	.tkinfo
        /*0018*/ 	.word	0x00000002
        /*0030*/ 	.string	""
        /*0030*/ 	.string	"ptxas"
        /*0030*/ 	.string	"Cuda compilation tools, release 13.0, V13.0.88"
        /*0030*/ 	.string	"Build cuda_13.0.r13.0/compiler.36424714_0"
        /*0030*/ 	.string	"-arch sm_100 -m 64 "



//--------------------- .note.nv.cuinfo           --------------------------
	.section	.note.nv.cuinfo,"",@"SHT_NOTE"
	.sectionflags	@"SHF_NOTE_NV_CUINFO"
        /*0018*/ 	.short	0x0002
        /*001a*/ 	.short	0x0064
        /*001c*/ 	.short	0x0082
	.zero		2


//--------------------- .nv.info                  --------------------------
	.section	.nv.info,"",@"SHT_CUDA_INFO"
	.align	4


	//----- nvinfo : EIATTR_REGCOUNT
	.align		4
        /*0000*/ 	.byte	0x04, 0x2f
        /*0002*/ 	.short	(.L_1 - .L_0)
	.align		4
.L_0:
        /*0004*/ 	.word	index@(_Z11mapKernel2DPiiS_ii)
        /*0008*/ 	.word	0x0000000a


	//----- nvinfo : EIATTR_FRAME_SIZE
	.align		4
.L_1:
        /*000c*/ 	.byte	0x04, 0x11
        /*000e*/ 	.short	(.L_3 - .L_2)
	.align		4
.L_2:
        /*0010*/ 	.word	index@(_Z11mapKernel2DPiiS_ii)
        /*0014*/ 	.word	0x00000000


	//----- nvinfo : EIATTR_MIN_STACK_SIZE
	.align		4
.L_3:
        /*0018*/ 	.byte	0x04, 0x12
        /*001a*/ 	.short	(.L_5 - .L_4)
	.align		4
.L_4:
        /*001c*/ 	.word	index@(_Z11mapKernel2DPiiS_ii)
        /*0020*/ 	.word	0x00000000
.L_5:


//--------------------- .nv.compat                --------------------------
	.section	.nv.compat,"",@"SHT_CUDA_COMPAT_INFO"
	.align	4
        /*0000*/ 	.byte	0x02, 0x09, 0x00, 0x00, 0x02, 0x02, 0x01, 0x00, 0x02, 0x05, 0x05, 0x00, 0x03, 0x07, 0x01, 0x01
        /*0010*/ 	.byte	0x02, 0x03, 0x00, 0x00, 0x02, 0x06, 0x01, 0x00, 0x04, 0x0b, 0x08, 0x00, 0x09, 0x00, 0x00, 0x00
        /*0020*/ 	.byte	0x00, 0x00, 0x00, 0x00


//--------------------- .nv.info._Z11mapKernel2DPiiS_ii --------------------------
	.section	.nv.info._Z11mapKernel2DPiiS_ii,"",@"SHT_CUDA_INFO"
	.sectionflags	@""
	.align	4


	//----- nvinfo : EIATTR_CUDA_API_VERSION
	.align		4
        /*0000*/ 	.byte	0x04, 0x37
        /*0002*/ 	.short	(.L_7 - .L_6)
.L_6:
        /*0004*/ 	.word	0x00000082


	//----- nvinfo : EIATTR_KPARAM_INFO
	.align		4
.L_7:
        /*0008*/ 	.byte	0x04, 0x17
        /*000a*/ 	.short	(.L_9 - .L_8)
.L_8:
        /*000c*/ 	.word	0x00000000
        /*0010*/ 	.short	0x0004
        /*0012*/ 	.short	0x001c
        /*0014*/ 	.byte	0x00, 0xf0, 0x11, 0x00


	//----- nvinfo : EIATTR_KPARAM_INFO
	.align		4
.L_9:
        /*0018*/ 	.byte	0x04, 0x17
        /*001a*/ 	.short	(.L_11 - .L_10)
.L_10:
        /*001c*/ 	.word	0x00000000
        /*0020*/ 	.short	0x0003
        /*0022*/ 	.short	0x0018
        /*0024*/ 	.byte	0x00, 0xf0, 0x11, 0x00


	//----- nvinfo : EIATTR_KPARAM_INFO
	.align		4
.L_11:
        /*0028*/ 	.byte	0x04, 0x17
        /*002a*/ 	.short	(.L_13 - .L_12)
.L_12:
        /*002c*/ 	.word	0x00000000
        /*0030*/ 	.short	0x0002
        /*0032*/ 	.short	0x0010
        /*0034*/ 	.byte	0x00, 0xf5, 0x21, 0x00


	//----- nvinfo : EIATTR_KPARAM_INFO
	.align		4
.L_13:
        /*0038*/ 	.byte	0x04, 0x17
        /*003a*/ 	.short	(.L_15 - .L_14)
.L_14:
        /*003c*/ 	.word	0x00000000
        /*0040*/ 	.short	0x0001
        /*0042*/ 	.short	0x0008
        /*0044*/ 	.byte	0x00, 0xf0, 0x11, 0x00


	//----- nvinfo : EIATTR_KPARAM_INFO
	.align		4
.L_15:
        /*0048*/ 	.byte	0x04, 0x17
        /*004a*/ 	.short	(.L_17 - .L_16)
.L_16:
        /*004c*/ 	.word	0x00000000
        /*0050*/ 	.short	0x0000
        /*0052*/ 	.short	0x0000
        /*0054*/ 	.byte	0x00, 0xf5, 0x21, 0x00


	//----- nvinfo : EIATTR_SPARSE_MMA_MASK
	.align		4
.L_17:
        /*0058*/ 	.byte	0x03, 0x50
        /*005a*/ 	.short	0x0000


	//----- nvinfo : EIATTR_MAXREG_COUNT
	.align		4
        /*005c*/ 	.byte	0x03, 0x1b
        /*005e*/ 	.short	0x00ff


	//----- nvinfo : EIATTR_MERCURY_ISA_VERSION
	.align		4
        /*0060*/ 	.byte	0x03, 0x5f
        /*0062*/ 	.short	0x0101


	//----- nvinfo : EIATTR_VRC_CTA_INIT_COUNT
	.align		4
        /*0064*/ 	.byte	0x02, 0x4a
	.zero		1
	.zero		1


	//----- nvinfo : EIATTR_EXIT_INSTR_OFFSETS
	.align		4
        /*0068*/ 	.byte	0x04, 0x1c
        /*006a*/ 	.short	(.L_19 - .L_18)


	//   ....[0]....
.L_18:
        /*006c*/ 	.word	0x000000d0


	//   ....[1]....
        /*0070*/ 	.word	0x00000170


	//----- nvinfo : EIATTR_CBANK_PARAM_SIZE
	.align		4
.L_19:
        /*0074*/ 	.byte	0x03, 0x19
        /*0076*/ 	.short	0x0020


	//----- nvinfo : EIATTR_PARAM_CBANK
	.align		4
        /*0078*/ 	.byte	0x04, 0x0a
        /*007a*/ 	.short	(.L_21 - .L_20)
	.align		4
.L_20:
        /*007c*/ 	.word	index@(.nv.constant0._Z11mapKernel2DPiiS_ii)
        /*0080*/ 	.short	0x0380
        /*0082*/ 	.short	0x0020


	//----- nvinfo : EIATTR_SW_WAR
	.align		4
.L_21:
        /*0084*/ 	.byte	0x04, 0x36
        /*0086*/ 	.short	(.L_23 - .L_22)
.L_22:
        /*0088*/ 	.word	0x00000008
.L_23:


//--------------------- .nv.callgraph             --------------------------
	.section	.nv.callgraph,"",@"SHT_CUDA_CALLGRAPH"
	.align	4
	.sectionentsize	8
	.align		4
        /*0000*/ 	.word	0x00000000
	.align		4
        /*0004*/ 	.word	0xffffffff
	.align		4
        /*0008*/ 	.word	0x00000000
	.align		4
        /*000c*/ 	.word	0xfffffffe
	.align		4
        /*0010*/ 	.word	0x00000000
	.align		4
        /*0014*/ 	.word	0xfffffffd
	.align		4
        /*0018*/ 	.word	0x00000000
	.align		4
        /*001c*/ 	.word	0xfffffffc


//--------------------- .text._Z11mapKernel2DPiiS_ii --------------------------
	.section	.text._Z11mapKernel2DPiiS_ii,"ax",@progbits
	.align	128
        .global         _Z11mapKernel2DPiiS_ii
        .type           _Z11mapKernel2DPiiS_ii,@function
        .size           _Z11mapKernel2DPiiS_ii,(.L_x_1 - _Z11mapKernel2DPiiS_ii)
        .other          _Z11mapKernel2DPiiS_ii,@"STO_CUDA_ENTRY STV_DEFAULT"
_Z11mapKernel2DPiiS_ii:
.text._Z11mapKernel2DPiiS_ii:
[----:B------:R-:W-:Y:S01]  /*0000*/  LDC R1, c[0x0][0x37c] ;  /* 0x0000df00ff017b82 */ /* 0x000fe20000000800 */
[----:B------:R-:W0:Y:S07]  /*0010*/  S2R R3, SR_TID.Y ;  /* 0x0000000000037919 */ /* 0x000e2e0000002200 */
[----:B------:R-:W1:Y:S01]  /*0020*/  LDC R5, c[0x0][0x360] ;  /* 0x0000d800ff057b82 */ /* 0x000e620000000800 */
[----:B------:R-:W2:Y:S01]  /*0030*/  LDCU.64 UR6, c[0x0][0x398] ;  /* 0x00007300ff0677ac */ /* 0x000ea20008000a00 */
[----:B------:R-:W1:Y:S06]  /*0040*/  S2R R0, SR_TID.X ;  /* 0x0000000000007919 */ /* 0x000e6c0000002100 */
[----:B------:R-:W0:Y:S08]  /*0050*/  S2UR UR5, SR_CTAID.Y ;  /* 0x00000000000579c3 */ /* 0x000e300000002600 */
[----:B------:R-:W0:Y:S08]  /*0060*/  LDC R2, c[0x0][0x364] ;  /* 0x0000d900ff027b82 */ /* 0x000e300000000800 */
[----:B------:R-:W1:Y:S01]  /*0070*/  S2UR UR4, SR_CTAID.X ;  /* 0x00000000000479c3 */ /* 0x000e620000002500 */
[----:B0-----:R-:W-:-:S05]  /*0080*/  IMAD R3, R2, UR5, R3 ;  /* 0x0000000502037c24 */ /* 0x001fca000f8e0203 */
[----:B--2---:R-:W-:Y:S01]  /*0090*/  ISETP.GE.AND P0, PT, R3, UR7, PT ;  /* 0x0000000703007c0c */ /* 0x004fe2000bf06270 */
[----:B-1----:R-:W-:-:S04]  /*00a0*/  IMAD R0, R5, UR4, R0 ;  /* 0x0000000405007c24 */ /* 0x002fc8000f8e0200 */
[C---:B------:R-:W-:Y:S01]  /*00b0*/  IMAD R7, R0.reuse, UR6, R3 ;  /* 0x0000000600077c24 */ /* 0x040fe2000f8e0203 */
[----:B------:R-:W-:-:S13]  /*00c0*/  ISETP.GE.OR P0, PT, R0, UR6, P0 ;  /* 0x0000000600007c0c */ /* 0x000fda0008706670 */
[----:B------:R-:W-:Y:S05]  /*00d0*/  @P0 EXIT ;  /* 0x000000000000094d */ /* 0x000fea0003800000 */
[----:B------:R-:W0:Y:S01]  /*00e0*/  LDC.64 R2, c[0x0][0x380] ;  /* 0x0000e000ff027b82 */ /* 0x000e220000000a00 */
[----:B------:R-:W1:Y:S01]  /*00f0*/  LDCU.64 UR4, c[0x0][0x358] ;  /* 0x00006b00ff0477ac */ /* 0x000e620008000a00 */
[----:B------:R-:W2:Y:S06]  /*0100*/  LDCU UR6, c[0x0][0x388] ;  /* 0x00007100ff0677ac */ /* 0x000eac0008000800 */
[----:B------:R-:W3:Y:S01]  /*0110*/  LDC.64 R4, c[0x0][0x390] ;  /* 0x0000e400ff047b82 */ /* 0x000ee20000000a00 */
[----:B0-----:R-:W-:-:S06]  /*0120*/  IMAD.WIDE R2, R7, 0x4, R2 ;  /* 0x0000000407027825 */ /* 0x001fcc00078e0202 */
[----:B-1----:R-:W2:Y:S01]  /*0130*/  LDG.E R2, desc[UR4][R2.64] ;  /* 0x0000000402027981 */ /* 0x002ea2000c1e1900 */
[----:B---3--:R-:W-:-:S04]  /*0140*/  IMAD.WIDE R4, R7, 0x4, R4 ;  /* 0x0000000407047825 */ /* 0x008fc800078e0204 */
[----:B--2---:R-:W-:-:S05]  /*0150*/  IMAD R7, R2, UR6, RZ ;  /* 0x0000000602077c24 */ /* 0x004fca000f8e02ff */
[----:B------:R-:W-:Y:S01]  /*0160*/  STG.E desc[UR4][R4.64], R7 ;  /* 0x0000000704007986 */ /* 0x000fe2000c101904 */
[----:B------:R-:W-:Y:S05]  /*0170*/  EXIT ;  /* 0x000000000000794d */ /* 0x000fea0003800000 */
.L_x_0:
[----:B------:R-:W-:-:S00]  /*0180*/  BRA `(.L_x_0) ;  /* 0xfffffffc00fc7947 */ /* 0x000fc0000383ffff */
[----:B------:R-:W-:-:S00]  /*0190*/  NOP ;  /* 0x0000000000007918 */ /* 0x000fc00000000000 */
        /* <DEDUP_REMOVED lines=14> */
.L_x_1:


//--------------------- .nv.shared.reserved.0     --------------------------
	.section	.nv.shared.reserved.0,"aw",@nobits
	.weak		__nv_reservedSMEM_offset_0_alias
	.size		__nv_reservedSMEM_offset_0_alias, 0, 64
	.other		__nv_reservedSMEM_offset_0_alias,@"STO_CUDA_RESERVED_SHARED STV_DEFAULT"
__nv_reservedSMEM_offset_0_alias:
	.zero		0
	.zero		64


//--------------------- .nv.constant0._Z11mapKernel2DPiiS_ii --------------------------
	.section	.nv.constant0._Z11mapKernel2DPiiS_ii,"a",@progbits
	.sectionflags	@""
	.align	4
.nv.constant0._Z11mapKernel2DPiiS_ii:
	.zero		928


//--------------------- SYMBOLS --------------------------

	.type		.nv.reservedSmem.offset0,@object
	.size		.nv.reservedSmem.offset0,0x4
